	.headerflags	@"EF_CUDA_TEXMODE_UNIFIED EF_CUDA_64BIT_ADDRESS EF_CUDA_ACCELERATORS EF_CUDA_SM90 EF_CUDA_VIRTUAL_SM(EF_CUDA_SM90)"
	.elftype	@"ET_EXEC"


//--------------------- .nv.info                  --------------------------
	.section	.nv.info,"",@"SHT_CUDA_INFO"
	.align	4


	//----- nvinfo : EIATTR_REGCOUNT
	.align		4
        /*0000*/ 	.byte	0x04, 0x2f
        /*0002*/ 	.short	(.L_1 - .L_0)
	.align		4
.L_0:
        /*0004*/ 	.word	index@(triton_poi_fused_mul_0)
        /*0008*/ 	.word	0x0000000a


	//----- nvinfo : EIATTR_MIN_STACK_SIZE
	.align		4
.L_1:
        /*000c*/ 	.byte	0x04, 0x12
        /*000e*/ 	.short	(.L_3 - .L_2)
	.align		4
.L_2:
        /*0010*/ 	.word	index@(triton_poi_fused_mul_0)
        /*0014*/ 	.word	0x00000000


	//----- nvinfo : EIATTR_FRAME_SIZE
	.align		4
.L_3:
        /*0018*/ 	.byte	0x04, 0x11
        /*001a*/ 	.short	(.L_5 - .L_4)
	.align		4
.L_4:
        /*001c*/ 	.word	index@(triton_poi_fused_mul_0)
        /*0020*/ 	.word	0x00000000


	//----- nvinfo : EIATTR_MIN_STACK_SIZE
	.align		4
.L_5:
        /*0024*/ 	.byte	0x04, 0x12
        /*0026*/ 	.short	(.L_7 - .L_6)
	.align		4
.L_6:
        /*0028*/ 	.word	index@(triton_poi_fused_mul_0)
        /*002c*/ 	.word	0x00000000
.L_7:


//--------------------- .nv.info.triton_poi_fused_mul_0 --------------------------
	.section	.nv.info.triton_poi_fused_mul_0,"",@"SHT_CUDA_INFO"
	.sectionflags	@""
	.align	4


	//----- nvinfo : EIATTR_CUDA_API_VERSION
	.align		4
        /*0000*/ 	.byte	0x04, 0x37
        /*0002*/ 	.short	(.L_9 - .L_8)
.L_8:
        /*0004*/ 	.word	0x0000007c


	//----- nvinfo : EIATTR_KPARAM_INFO
	.align		4
.L_9:
        /*0008*/ 	.byte	0x04, 0x17
        /*000a*/ 	.short	(.L_11 - .L_10)
.L_10:
        /*000c*/ 	.word	0x00000000
        /*0010*/ 	.short	0x0002
        /*0012*/ 	.short	0x0010
        /*0014*/ 	.byte	0x00, 0xf0, 0x11, 0x00


	//----- nvinfo : EIATTR_KPARAM_INFO
	.align		4
.L_11:
        /*0018*/ 	.byte	0x04, 0x17
        /*001a*/ 	.short	(.L_13 - .L_12)
.L_12:
        /*001c*/ 	.word	0x00000000
        /*0020*/ 	.short	0x0001
        /*0022*/ 	.short	0x0008
        /*0024*/ 	.byte	0x00, 0xf4, 0x21, 0x00


	//----- nvinfo : EIATTR_KPARAM_INFO
	.align		4
.L_13:
        /*0028*/ 	.byte	0x04, 0x17
        /*002a*/ 	.short	(.L_15 - .L_14)
.L_14:
        /*002c*/ 	.word	0x00000000
        /*0030*/ 	.short	0x0000
        /*0032*/ 	.short	0x0000
        /*0034*/ 	.byte	0x00, 0xf4, 0x21, 0x00


	//----- nvinfo : EIATTR_SPARSE_MMA_MASK
	.align		4
.L_15:
        /*0038*/ 	.byte	0x03, 0x50
        /*003a*/ 	.short	0x0000


	//----- nvinfo : EIATTR_MAXREG_COUNT
	.align		4
        /*003c*/ 	.byte	0x03, 0x1b
        /*003e*/ 	.short	0x00ff


	//----- nvinfo : EIATTR_EXIT_INSTR_OFFSETS
	.align		4
        /*0040*/ 	.byte	0x04, 0x1c
        /*0042*/ 	.short	(.L_17 - .L_16)


	//   ....[0]....
.L_16:
        /*0044*/ 	.word	0x00000110


	//   ....[1]....
        /*0048*/ 	.word	0x00000150


	//----- nvinfo : EIATTR_REQNTID
	.align		4
.L_17:
        /*004c*/ 	.byte	0x04, 0x10
        /*004e*/ 	.short	(.L_19 - .L_18)
.L_18:
        /*0050*/ 	.word	0x00000080
        /*0054*/ 	.word	0x00000001
        /*0058*/ 	.word	0x00000001


	//----- nvinfo : EIATTR_CRS_STACK_SIZE
	.align		4
.L_19:
        /*005c*/ 	.byte	0x04, 0x1e
        /*005e*/ 	.short	(.L_21 - .L_20)
.L_20:
        /*0060*/ 	.word	0x00000000


	//----- nvinfo : EIATTR_CBANK_PARAM_SIZE
	.align		4
.L_21:
        /*0064*/ 	.byte	0x03, 0x19
        /*0066*/ 	.short	0x0014


	//----- nvinfo : EIATTR_PARAM_CBANK
	.align		4
        /*0068*/ 	.byte	0x04, 0x0a
        /*006a*/ 	.short	(.L_23 - .L_22)
	.align		4
.L_22:
        /*006c*/ 	.word	index@(.nv.constant0.triton_poi_fused_mul_0)
        /*0070*/ 	.short	0x0210
        /*0072*/ 	.short	0x0014


	//----- nvinfo : EIATTR_SW_WAR
	.align		4
.L_23:
        /*0074*/ 	.byte	0x04, 0x36
        /*0076*/ 	.short	(.L_25 - .L_24)
.L_24:
        /*0078*/ 	.word	0x00000008
.L_25:


//--------------------- .nv.callgraph             --------------------------
	.section	.nv.callgraph,"",@"SHT_CUDA_CALLGRAPH"
	.align	4
	.sectionentsize	8
	.align		4
        /*0000*/ 	.word	0x00000000
	.align		4
        /*0004*/ 	.word	0xffffffff
	.align		4
        /*0008*/ 	.word	0x00000000
	.align		4
        /*000c*/ 	.word	0xfffffffe
	.align		4
        /*0010*/ 	.word	0x00000000
	.align		4
        /*0014*/ 	.word	0xfffffffd
	.align		4
        /*0018*/ 	.word	0x00000000
	.align		4
        /*001c*/ 	.word	0xfffffffc


//--------------------- .text.triton_poi_fused_mul_0 --------------------------
	.section	.text.triton_poi_fused_mul_0,"ax",@progbits
	.align	128
        .global         triton_poi_fused_mul_0
        .type           triton_poi_fused_mul_0,@function
        .size           triton_poi_fused_mul_0,(.L_x_3 - triton_poi_fused_mul_0)
        .other          triton_poi_fused_mul_0,@"STO_CUDA_ENTRY STV_DEFAULT"
triton_poi_fused_mul_0:
.text.triton_poi_fused_mul_0:
[----:B------:R-:W0:Y:S02]  /*0000*/  LDC R1, c[0x0][0x28] ;  /* 0x00000a00ff017b82 */ /* 0x000e240000000800 */
[----:B------:R-:W1:Y:S01]  /*0010*/  S2R R0, SR_TID.X ;  /* 0x0000000000007919 */ /* 0x000e620000002100 */
[----:B------:R-:W2:Y:S01]  /*0020*/  LDC.64 R4, c[0x0][0x218] ;  /* 0x00008600ff047b82 */ /* 0x000ea20000000a00 */
[----:B------:R-:W-:Y:S01]  /*0030*/  ULDC.64 UR4, c[0x0][0x208] ;  /* 0x0000820000047ab9 */ /* 0x000fe20000000a00 */
[----:B------:R-:W-:Y:S01]  /*0040*/  BSSY B0, `(.L_x_0) ;  /* 0x000000c000007945 */ /* 0x000fe20003800000 */
[----:B------:R-:W3:Y:S01]  /*0050*/  S2R R7, SR_CTAID.X ;  /* 0x0000000000077919 */ /* 0x000ee20000002500 */
[----:B------:R-:W-:Y:S02]  /*0060*/  CS2R R2, SRZ ;  /* 0x0000000000027805 */ /* 0x000fe4000001ff00 */
[----:B-1----:R-:W-:-:S04]  /*0070*/  SHF.L.U32 R0, R0, 0x1, RZ ;  /* 0x0000000100007819 */ /* 0x002fc800000006ff */
[----:B------:R-:W-:-:S04]  /*0080*/  LOP3.LUT R0, R0, 0xfe, RZ, 0xc0, !PT ;  /* 0x000000fe00007812 */ /* 0x000fc800078ec0ff */
[----:B---3--:R-:W-:-:S04]  /*0090*/  LEA R7, R7, R0, 0x8 ;  /* 0x0000000007077211 */ /* 0x008fc800078e40ff */
[C---:B------:R-:W-:Y:S01]  /*00a0*/  ISETP.GE.AND P0, PT, R7.reuse, 0x100, PT ;  /* 0x000001000700780c */ /* 0x040fe20003f06270 */
[----:B--2---:R-:W-:-:S12]  /*00b0*/  IMAD.WIDE R4, R7, 0x4, R4 ;  /* 0x0000000407047825 */ /* 0x004fd800078e0204 */
[----:B------:R-:W-:Y:S05]  /*00c0*/  @P0 BRA `(.L_x_1) ;  /* 0x00000000000c0947 */ /* 0x000fea0003800000 */
[----:B------:R-:W1:Y:S02]  /*00d0*/  LDC.64 R2, c[0x0][0x210] ;  /* 0x00008400ff027b82 */ /* 0x000e640000000a00 */
[----:B-1----:R-:W-:-:S06]  /*00e0*/  IMAD.WIDE R2, R7, 0x4, R2 ;  /* 0x0000000407027825 */ /* 0x002fcc00078e0202 */
[----:B------:R-:W5:Y:S02]  /*00f0*/  LDG.E.64 R2, desc[UR4][R2.64] ;  /* 0x0000000402027981 */ /* 0x000f64000c1e1b00 */
.L_x_1:
[----:B------:R-:W-:Y:S05]  /*0100*/  BSYNC B0 ;  /* 0x0000000000007941 */ /* 0x000fea0003800000 */
.L_x_0:
[----:B------:R-:W-:Y:S05]  /*0110*/  @P0 EXIT ;  /* 0x000000000000094d */ /* 0x000fea0003800000 */
[----:B-----5:R-:W-:Y:S01]  /*0120*/  FMUL R2, R2, 255 ;  /* 0x437f000002027820 */ /* 0x020fe20000400000 */
[----:B------:R-:W-:-:S05]  /*0130*/  FMUL R3, R3, 255 ;  /* 0x437f000003037820 */ /* 0x000fca0000400000 */
[----:B------:R-:W-:Y:S01]  /*0140*/  STG.E.64 desc[UR4][R4.64], R2 ;  /* 0x0000000204007986 */ /* 0x000fe2000c101b04 */
[----:B------:R-:W-:Y:S05]  /*0150*/  EXIT ;  /* 0x000000000000794d */ /* 0x000fea0003800000 */
.L_x_2:
[----:B------:R-:W-:-:S00]  /*0160*/  BRA `(.L_x_2) ;  /* 0xfffffffc00fc7947 */ /* 0x000fc0000383ffff */
[----:B------:R-:W-:-:S00]  /*0170*/  NOP ;  /* 0x0000000000007918 */ /* 0x000fc00000000000 */
        /* <DEDUP_REMOVED lines=8> */
.L_x_3:


//--------------------- .nv.constant0.triton_poi_fused_mul_0 --------------------------
	.section	.nv.constant0.triton_poi_fused_mul_0,"a",@progbits
	.sectionflags	@""
	.align	4
.nv.constant0.triton_poi_fused_mul_0:
	.zero		548
